//
// Generated by NVIDIA NVVM Compiler
//
// Compiler Build ID: CL-36424714
// Cuda compilation tools, release 13.0, V13.0.88
// Based on NVVM 20.0.0
//

.version 9.0
.target sm_100
.address_size 64

	// .globl	_Z24CalculateHadamardProductPlS_i

.visible .entry _Z24CalculateHadamardProductPlS_i(
	.param .u64 .ptr .align 1 _Z24CalculateHadamardProductPlS_i_param_0,
	.param .u64 .ptr .align 1 _Z24CalculateHadamardProductPlS_i_param_1,
	.param .u32 _Z24CalculateHadamardProductPlS_i_param_2
)
{


	ret;

}
	// .globl	_Z16FindWeightMatrixPlS_i
.visible .entry _Z16FindWeightMatrixPlS_i(
	.param .u64 .ptr .align 1 _Z16FindWeightMatrixPlS_i_param_0,
	.param .u64 .ptr .align 1 _Z16FindWeightMatrixPlS_i_param_1,
	.param .u32 _Z16FindWeightMatrixPlS_i_param_2
)
{


	ret;

}
	// .globl	_Z20CalculateFinalMatrixPlS_i
.visible .entry _Z20CalculateFinalMatrixPlS_i(
	.param .u64 .ptr .align 1 _Z20CalculateFinalMatrixPlS_i_param_0,
	.param .u64 .ptr .align 1 _Z20CalculateFinalMatrixPlS_i_param_1,
	.param .u32 _Z20CalculateFinalMatrixPlS_i_param_2
)
{


	ret;

}


// ===== COMPILED SASS (sm_100) =====

	.target	sm_100

	.elftype	@"ET_EXEC"


//--------------------- .note.nv.tkinfo           --------------------------
	.section	.note.nv.tkinfo,"",@"SHT_NOTE"
	.sectionflags	@"SHF_NOTE_NV_TKINFO"
	.tkinfo
        /*0018*/ 	.word	0x00000002
        /*0030*/ 	.string	""
        /*0030*/ 	.string	"ptxas"
        /*0030*/ 	.string	"Cuda compilation tools, release 13.0, V13.0.88"
        /*0030*/ 	.string	"Build cuda_13.0.r13.0/compiler.36424714_0"
        /*0030*/ 	.string	"-arch sm_100 -m 64 "



//--------------------- .note.nv.cuinfo           --------------------------
	.section	.note.nv.cuinfo,"",@"SHT_NOTE"
	.sectionflags	@"SHF_NOTE_NV_CUINFO"
        /*0018*/ 	.short	0x0002
        /*001a*/ 	.short	0x0064
        /*001c*/ 	.short	0x0082
	.zero		2


//--------------------- .nv.info                  --------------------------
	.section	.nv.info,"",@"SHT_CUDA_INFO"
	.align	4


	//----- nvinfo : EIATTR_REGCOUNT
	.align		4
        /*0000*/ 	.byte	0x04, 0x2f
        /*0002*/ 	.short	(.L_1 - .L_0)
	.align		4
.L_0:
        /*0004*/ 	.word	index@(_Z24CalculateHadamardProductPlS_i)
        /*0008*/ 	.word	0x00000004


	//----- nvinfo : EIATTR_FRAME_SIZE
	.align		4
.L_1:
        /*000c*/ 	.byte	0x04, 0x11
        /*000e*/ 	.short	(.L_3 - .L_2)
	.align		4
.L_2:
        /*0010*/ 	.word	index@(_Z24CalculateHadamardProductPlS_i)
        /*0014*/ 	.word	0x00000000


	//----- nvinfo : EIATTR_REGCOUNT
	.align		4
.L_3:
        /*0018*/ 	.byte	0x04, 0x2f
        /*001a*/ 	.short	(.L_5 - .L_4)
	.align		4
.L_4:
        /*001c*/ 	.word	index@(_Z16FindWeightMatrixPlS_i)
        /*0020*/ 	.word	0x00000004


	//----- nvinfo : EIATTR_FRAME_SIZE
	.align		4
.L_5:
        /*0024*/ 	.byte	0x04, 0x11
        /*0026*/ 	.short	(.L_7 - .L_6)
	.align		4
.L_6:
        /*0028*/ 	.word	index@(_Z16FindWeightMatrixPlS_i)
        /*002c*/ 	.word	0x00000000


	//----- nvinfo : EIATTR_REGCOUNT
	.align		4
.L_7:
        /*0030*/ 	.byte	0x04, 0x2f
        /*0032*/ 	.short	(.L_9 - .L_8)
	.align		4
.L_8:
        /*0034*/ 	.word	index@(_Z20CalculateFinalMatrixPlS_i)
        /*0038*/ 	.word	0x00000004


	//----- nvinfo : EIATTR_FRAME_SIZE
	.align		4
.L_9:
        /*003c*/ 	.byte	0x04, 0x11
        /*003e*/ 	.short	(.L_11 - .L_10)
	.align		4
.L_10:
        /*0040*/ 	.word	index@(_Z20CalculateFinalMatrixPlS_i)
        /*0044*/ 	.word	0x00000000


	//----- nvinfo : EIATTR_MIN_STACK_SIZE
	.align		4
.L_11:
        /*0048*/ 	.byte	0x04, 0x12
        /*004a*/ 	.short	(.L_13 - .L_12)
	.align		4
.L_12:
        /*004c*/ 	.word	index@(_Z20CalculateFinalMatrixPlS_i)
        /*0050*/ 	.word	0x00000000


	//----- nvinfo : EIATTR_MIN_STACK_SIZE
	.align		4
.L_13:
        /*0054*/ 	.byte	0x04, 0x12
        /*0056*/ 	.short	(.L_15 - .L_14)
	.align		4
.L_14:
        /*0058*/ 	.word	index@(_Z16FindWeightMatrixPlS_i)
        /*005c*/ 	.word	0x00000000


	//----- nvinfo : EIATTR_MIN_STACK_SIZE
	.align		4
.L_15:
        /*0060*/ 	.byte	0x04, 0x12
        /*0062*/ 	.short	(.L_17 - .L_16)
	.align		4
.L_16:
        /*0064*/ 	.word	index@(_Z24CalculateHadamardProductPlS_i)
        /*0068*/ 	.word	0x00000000
.L_17:


//--------------------- .nv.compat                --------------------------
	.section	.nv.compat,"",@"SHT_CUDA_COMPAT_INFO"
	.align	4
        /*0000*/ 	.byte	0x02, 0x09, 0x00, 0x00, 0x02, 0x02, 0x01, 0x00, 0x02, 0x05, 0x05, 0x00, 0x03, 0x07, 0x01, 0x01
        /*0010*/ 	.byte	0x02, 0x03, 0x00, 0x00, 0x02, 0x06, 0x01, 0x00, 0x04, 0x0b, 0x08, 0x00, 0x09, 0x00, 0x00, 0x00
        /*0020*/ 	.byte	0x00, 0x00, 0x00, 0x00


//--------------------- .nv.info._Z20CalculateFinalMatrixPlS_i --------------------------
	.section	.nv.info._Z20CalculateFinalMatrixPlS_i,"",@"SHT_CUDA_INFO"
	.sectionflags	@""
	.align	4


	//----- nvinfo : EIATTR_CUDA_API_VERSION
	.align		4
        /*0000*/ 	.byte	0x04, 0x37
        /*0002*/ 	.short	(.L_19 - .L_18)
.L_18:
        /*0004*/ 	.word	0x00000082


	//----- nvinfo : EIATTR_KPARAM_INFO
	.align		4
.L_19:
        /*0008*/ 	.byte	0x04, 0x17
        /*000a*/ 	.short	(.L_21 - .L_20)
.L_20:
        /*000c*/ 	.word	0x00000000
        /*0010*/ 	.short	0x0002
        /*0012*/ 	.short	0x0010
        /*0014*/ 	.byte	0x00, 0xf0, 0x11, 0x00


	//----- nvinfo : EIATTR_KPARAM_INFO
	.align		4
.L_21:
        /*0018*/ 	.byte	0x04, 0x17
        /*001a*/ 	.short	(.L_23 - .L_22)
.L_22:
        /*001c*/ 	.word	0x00000000
        /*0020*/ 	.short	0x0001
        /*0022*/ 	.short	0x0008
        /*0024*/ 	.byte	0x00, 0xf5, 0x21, 0x00


	//----- nvinfo : EIATTR_KPARAM_INFO
	.align		4
.L_23:
        /*0028*/ 	.byte	0x04, 0x17
        /*002a*/ 	.short	(.L_25 - .L_24)
.L_24:
        /*002c*/ 	.word	0x00000000
        /*0030*/ 	.short	0x0000
        /*0032*/ 	.short	0x0000
        /*0034*/ 	.byte	0x00, 0xf5, 0x21, 0x00


	//----- nvinfo : EIATTR_SPARSE_MMA_MASK
	.align		4
.L_25:
        /*0038*/ 	.byte	0x03, 0x50
        /*003a*/ 	.short	0x0000


	//----- nvinfo : EIATTR_MAXREG_COUNT
	.align		4
        /*003c*/ 	.byte	0x03, 0x1b
        /*003e*/ 	.short	0x00ff


	//----- nvinfo : EIATTR_MERCURY_ISA_VERSION
	.align		4
        /*0040*/ 	.byte	0x03, 0x5f
        /*0042*/ 	.short	0x0101


	//----- nvinfo : EIATTR_VRC_CTA_INIT_COUNT
	.align		4
        /*0044*/ 	.byte	0x02, 0x4a
	.zero		1
	.zero		1


	//----- nvinfo : EIATTR_EXIT_INSTR_OFFSETS
	.align		4
        /*0048*/ 	.byte	0x04, 0x1c
        /*004a*/ 	.short	(.L_27 - .L_26)


	//   ....[0]....
.L_26:
        /*004c*/ 	.word	0x00000010


	//----- nvinfo : EIATTR_CBANK_PARAM_SIZE
	.align		4
.L_27:
        /*0050*/ 	.byte	0x03, 0x19
        /*0052*/ 	.short	0x0014


	//----- nvinfo : EIATTR_PARAM_CBANK
	.align		4
        /*0054*/ 	.byte	0x04, 0x0a
        /*0056*/ 	.short	(.L_29 - .L_28)
	.align		4
.L_28:
        /*0058*/ 	.word	index@(.nv.constant0._Z20CalculateFinalMatrixPlS_i)
        /*005c*/ 	.short	0x0380
        /*005e*/ 	.short	0x0014


	//----- nvinfo : EIATTR_SW_WAR
	.align		4
.L_29:
        /*0060*/ 	.byte	0x04, 0x36
        /*0062*/ 	.short	(.L_31 - .L_30)
.L_30:
        /*0064*/ 	.word	0x00000008
.L_31:


//--------------------- .nv.info._Z16FindWeightMatrixPlS_i --------------------------
	.section	.nv.info._Z16FindWeightMatrixPlS_i,"",@"SHT_CUDA_INFO"
	.sectionflags	@""
	.align	4


	//----- nvinfo : EIATTR_CUDA_API_VERSION
	.align		4
        /*0000*/ 	.byte	0x04, 0x37
        /*0002*/ 	.short	(.L_33 - .L_32)
.L_32:
        /*0004*/ 	.word	0x00000082


	//----- nvinfo : EIATTR_KPARAM_INFO
	.align		4
.L_33:
        /*0008*/ 	.byte	0x04, 0x17
        /*000a*/ 	.short	(.L_35 - .L_34)
.L_34:
        /*000c*/ 	.word	0x00000000
        /*0010*/ 	.short	0x0002
        /*0012*/ 	.short	0x0010
        /*0014*/ 	.byte	0x00, 0xf0, 0x11, 0x00


	//----- nvinfo : EIATTR_KPARAM_INFO
	.align		4
.L_35:
        /*0018*/ 	.byte	0x04, 0x17
        /*001a*/ 	.short	(.L_37 - .L_36)
.L_36:
        /*001c*/ 	.word	0x00000000
        /*0020*/ 	.short	0x0001
        /*0022*/ 	.short	0x0008
        /*0024*/ 	.byte	0x00, 0xf5, 0x21, 0x00


	//----- nvinfo : EIATTR_KPARAM_INFO
	.align		4
.L_37:
        /*0028*/ 	.byte	0x04, 0x17
        /*002a*/ 	.short	(.L_39 - .L_38)
.L_38:
        /*002c*/ 	.word	0x00000000
        /*0030*/ 	.short	0x0000
        /*0032*/ 	.short	0x0000
        /*0034*/ 	.byte	0x00, 0xf5, 0x21, 0x00


	//----- nvinfo : EIATTR_SPARSE_MMA_MASK
	.align		4
.L_39:
        /*0038*/ 	.byte	0x03, 0x50
        /*003a*/ 	.short	0x0000


	//----- nvinfo : EIATTR_MAXREG_COUNT
	.align		4
        /*003c*/ 	.byte	0x03, 0x1b
        /*003e*/ 	.short	0x00ff


	//----- nvinfo : EIATTR_MERCURY_ISA_VERSION
	.align		4
        /*0040*/ 	.byte	0x03, 0x5f
        /*0042*/ 	.short	0x0101


	//----- nvinfo : EIATTR_VRC_CTA_INIT_COUNT
	.align		4
        /*0044*/ 	.byte	0x02, 0x4a
	.zero		1
	.zero		1


	//----- nvinfo : EIATTR_EXIT_INSTR_OFFSETS
	.align		4
        /*0048*/ 	.byte	0x04, 0x1c
        /*004a*/ 	.short	(.L_41 - .L_40)


	//   ....[0]....
.L_40:
        /*004c*/ 	.word	0x00000010


	//----- nvinfo : EIATTR_CBANK_PARAM_SIZE
	.align		4
.L_41:
        /*0050*/ 	.byte	0x03, 0x19
        /*0052*/ 	.short	0x0014


	//----- nvinfo : EIATTR_PARAM_CBANK
	.align		4
        /*0054*/ 	.byte	0x04, 0x0a
        /*0056*/ 	.short	(.L_43 - .L_42)
	.align		4
.L_42:
        /*0058*/ 	.word	index@(.nv.constant0._Z16FindWeightMatrixPlS_i)
        /*005c*/ 	.short	0x0380
        /*005e*/ 	.short	0x0014


	//----- nvinfo : EIATTR_SW_WAR
	.align		4
.L_43:
        /*0060*/ 	.byte	0x04, 0x36
        /*0062*/ 	.short	(.L_45 - .L_44)
.L_44:
        /*0064*/ 	.word	0x00000008
.L_45:


//--------------------- .nv.info._Z24CalculateHadamardProductPlS_i --------------------------
	.section	.nv.info._Z24CalculateHadamardProductPlS_i,"",@"SHT_CUDA_INFO"
	.sectionflags	@""
	.align	4


	//----- nvinfo : EIATTR_CUDA_API_VERSION
	.align		4
        /*0000*/ 	.byte	0x04, 0x37
        /*0002*/ 	.short	(.L_47 - .L_46)
.L_46:
        /*0004*/ 	.word	0x00000082


	//----- nvinfo : EIATTR_KPARAM_INFO
	.align		4
.L_47:
        /*0008*/ 	.byte	0x04, 0x17
        /*000a*/ 	.short	(.L_49 - .L_48)
.L_48:
        /*000c*/ 	.word	0x00000000
        /*0010*/ 	.short	0x0002
        /*0012*/ 	.short	0x0010
        /*0014*/ 	.byte	0x00, 0xf0, 0x11, 0x00


	//----- nvinfo : EIATTR_KPARAM_INFO
	.align		4
.L_49:
        /*0018*/ 	.byte	0x04, 0x17
        /*001a*/ 	.short	(.L_51 - .L_50)
.L_50:
        /*001c*/ 	.word	0x00000000
        /*0020*/ 	.short	0x0001
        /*0022*/ 	.short	0x0008
        /*0024*/ 	.byte	0x00, 0xf5, 0x21, 0x00


	//----- nvinfo : EIATTR_KPARAM_INFO
	.align		4
.L_51:
        /*0028*/ 	.byte	0x04, 0x17
        /*002a*/ 	.short	(.L_53 - .L_52)
.L_52:
        /*002c*/ 	.word	0x00000000
        /*0030*/ 	.short	0x0000
        /*0032*/ 	.short	0x0000
        /*0034*/ 	.byte	0x00, 0xf5, 0x21, 0x00


	//----- nvinfo : EIATTR_SPARSE_MMA_MASK
	.align		4
.L_53:
        /*0038*/ 	.byte	0x03, 0x50
        /*003a*/ 	.short	0x0000


	//----- nvinfo : EIATTR_MAXREG_COUNT
	.align		4
        /*003c*/ 	.byte	0x03, 0x1b
        /*003e*/ 	.short	0x00ff


	//----- nvinfo : EIATTR_MERCURY_ISA_VERSION
	.align		4
        /*0040*/ 	.byte	0x03, 0x5f
        /*0042*/ 	.short	0x0101


	//----- nvinfo : EIATTR_VRC_CTA_INIT_COUNT
	.align		4
        /*0044*/ 	.byte	0x02, 0x4a
	.zero		1
	.zero		1


	//----- nvinfo : EIATTR_EXIT_INSTR_OFFSETS
	.align		4
        /*0048*/ 	.byte	0x04, 0x1c
        /*004a*/ 	.short	(.L_55 - .L_54)


	//   ....[0]....
.L_54:
        /*004c*/ 	.word	0x00000010


	//----- nvinfo : EIATTR_CBANK_PARAM_SIZE
	.align		4
.L_55:
        /*0050*/ 	.byte	0x03, 0x19
        /*0052*/ 	.short	0x0014


	//----- nvinfo : EIATTR_PARAM_CBANK
	.align		4
        /*0054*/ 	.byte	0x04, 0x0a
        /*0056*/ 	.short	(.L_57 - .L_56)
	.align		4
.L_56:
        /*0058*/ 	.word	index@(.nv.constant0._Z24CalculateHadamardProductPlS_i)
        /*005c*/ 	.short	0x0380
        /*005e*/ 	.short	0x0014


	//----- nvinfo : EIATTR_SW_WAR
	.align		4
.L_57:
        /*0060*/ 	.byte	0x04, 0x36
        /*0062*/ 	.short	(.L_59 - .L_58)
.L_58:
        /*0064*/ 	.word	0x00000008
.L_59:


//--------------------- .nv.callgraph             --------------------------
	.section	.nv.callgraph,"",@"SHT_CUDA_CALLGRAPH"
	.align	4
	.sectionentsize	8
	.align		4
        /*0000*/ 	.word	0x00000000
	.align		4
        /*0004*/ 	.word	0xffffffff
	.align		4
        /*0008*/ 	.word	0x00000000
	.align		4
        /*000c*/ 	.word	0xfffffffe
	.align		4
        /*0010*/ 	.word	0x00000000
	.align		4
        /*0014*/ 	.word	0xfffffffd
	.align		4
        /*0018*/ 	.word	0x00000000
	.align		4
        /*001c*/ 	.word	0xfffffffc


//--------------------- .text._Z20CalculateFinalMatrixPlS_i --------------------------
	.section	.text._Z20CalculateFinalMatrixPlS_i,"ax",@progbits
	.align	128
        .global         _Z20CalculateFinalMatrixPlS_i
        .type           _Z20CalculateFinalMatrixPlS_i,@function
        .size           _Z20CalculateFinalMatrixPlS_i,(.L_x_3 - _Z20CalculateFinalMatrixPlS_i)
        .other          _Z20CalculateFinalMatrixPlS_i,@"STO_CUDA_ENTRY STV_DEFAULT"
_Z20CalculateFinalMatrixPlS_i:
.text._Z20CalculateFinalMatrixPlS_i:
[----:B------:R-:W-:Y:S01]  /*0000*/  LDC R1, c[0x0][0x37c] ;  /* 0x0000df00ff017b82 */ /* 0x000fe20000000800 */
[----:B------:R-:W-:Y:S05]  /*0010*/  EXIT ;  /* 0x000000000000794d */ /* 0x000fea0003800000 */
.L_x_0:
[----:B------:R-:W-:-:S00]  /*0020*/  BRA `(.L_x_0) ;  /* 0xfffffffc00fc7947 */ /* 0x000fc0000383ffff */
[----:B------:R-:W-:-:S00]  /*0030*/  NOP ;  /* 0x0000000000007918 */ /* 0x000fc00000000000 */
        /* <DEDUP_REMOVED lines=12> */
.L_x_3:


//--------------------- .text._Z16FindWeightMatrixPlS_i --------------------------
	.section	.text._Z16FindWeightMatrixPlS_i,"ax",@progbits
	.align	128
        .global         _Z16FindWeightMatrixPlS_i
        .type           _Z16FindWeightMatrixPlS_i,@function
        .size           _Z16FindWeightMatrixPlS_i,(.L_x_4 - _Z16FindWeightMatrixPlS_i)
        .other          _Z16FindWeightMatrixPlS_i,@"STO_CUDA_ENTRY STV_DEFAULT"
_Z16FindWeightMatrixPlS_i:
.text._Z16FindWeightMatrixPlS_i:
[----:B------:R-:W-:Y:S01]  /*0000*/  LDC R1, c[0x0][0x37c] ;  /* 0x0000df00ff017b82 */ /* 0x000fe20000000800 */
[----:B------:R-:W-:Y:S05]  /*0010*/  EXIT ;  /* 0x000000000000794d */ /* 0x000fea0003800000 */
.L_x_1:
        /* <DEDUP_REMOVED lines=14> */
.L_x_4:


//--------------------- .text._Z24CalculateHadamardProductPlS_i --------------------------
	.section	.text._Z24CalculateHadamardProductPlS_i,"ax",@progbits
	.align	128
        .global         _Z24CalculateHadamardProductPlS_i
        .type           _Z24CalculateHadamardProductPlS_i,@function
        .size           _Z24CalculateHadamardProductPlS_i,(.L_x_5 - _Z24CalculateHadamardProductPlS_i)
        .other          _Z24CalculateHadamardProductPlS_i,@"STO_CUDA_ENTRY STV_DEFAULT"
_Z24CalculateHadamardProductPlS_i:
.text._Z24CalculateHadamardProductPlS_i:
[----:B------:R-:W-:Y:S01]  /*0000*/  LDC R1, c[0x0][0x37c] ;  /* 0x0000df00ff017b82 */ /* 0x000fe20000000800 */
[----:B------:R-:W-:Y:S05]  /*0010*/  EXIT ;  /* 0x000000000000794d */ /* 0x000fea0003800000 */
.L_x_2:
        /* <DEDUP_REMOVED lines=14> */
.L_x_5:


//--------------------- .nv.shared.reserved.0     --------------------------
	.section	.nv.shared.reserved.0,"aw",@nobits
	.weak		__nv_reservedSMEM_offset_0_alias
	.size		__nv_reservedSMEM_offset_0_alias, 0, 64
	.other		__nv_reservedSMEM_offset_0_alias,@"STO_CUDA_RESERVED_SHARED STV_DEFAULT"
__nv_reservedSMEM_offset_0_alias:
	.zero		0
	.zero		64


//--------------------- .nv.constant0._Z20CalculateFinalMatrixPlS_i --------------------------
	.section	.nv.constant0._Z20CalculateFinalMatrixPlS_i,"a",@progbits
	.sectionflags	@""
	.align	4
.nv.constant0._Z20CalculateFinalMatrixPlS_i:
	.zero		916


//--------------------- .nv.constant0._Z16FindWeightMatrixPlS_i --------------------------
	.section	.nv.constant0._Z16FindWeightMatrixPlS_i,"a",@progbits
	.sectionflags	@""
	.align	4
.nv.constant0._Z16FindWeightMatrixPlS_i:
	.zero		916


//--------------------- .nv.constant0._Z24CalculateHadamardProductPlS_i --------------------------
	.section	.nv.constant0._Z24CalculateHadamardProductPlS_i,"a",@progbits
	.sectionflags	@""
	.align	4
.nv.constant0._Z24CalculateHadamardProductPlS_i:
	.zero		916


//--------------------- SYMBOLS --------------------------

	.type		.nv.reservedSmem.offset0,@object
	.size		.nv.reservedSmem.offset0,0x4
